	.headerflags	@"EF_CUDA_TEXMODE_UNIFIED EF_CUDA_64BIT_ADDRESS EF_CUDA_ACCELERATORS EF_CUDA_SM90 EF_CUDA_VIRTUAL_SM(EF_CUDA_SM90)"
	.elftype	@"ET_EXEC"


//--------------------- .nv.info                  --------------------------
	.section	.nv.info,"",@"SHT_CUDA_INFO"
	.align	4


	//----- nvinfo : EIATTR_REGCOUNT
	.align		4
        /*0000*/ 	.byte	0x04, 0x2f
        /*0002*/ 	.short	(.L_1 - .L_0)
	.align		4
.L_0:
        /*0004*/ 	.word	index@(triton_poi_fused_convolution_0)
        /*0008*/ 	.word	0x0000000c


	//----- nvinfo : EIATTR_MIN_STACK_SIZE
	.align		4
.L_1:
        /*000c*/ 	.byte	0x04, 0x12
        /*000e*/ 	.short	(.L_3 - .L_2)
	.align		4
.L_2:
        /*0010*/ 	.word	index@(triton_poi_fused_convolution_0)
        /*0014*/ 	.word	0x00000000


	//----- nvinfo : EIATTR_FRAME_SIZE
	.align		4
.L_3:
        /*0018*/ 	.byte	0x04, 0x11
        /*001a*/ 	.short	(.L_5 - .L_4)
	.align		4
.L_4:
        /*001c*/ 	.word	index@(triton_poi_fused_convolution_0)
        /*0020*/ 	.word	0x00000000


	//----- nvinfo : EIATTR_MIN_STACK_SIZE
	.align		4
.L_5:
        /*0024*/ 	.byte	0x04, 0x12
        /*0026*/ 	.short	(.L_7 - .L_6)
	.align		4
.L_6:
        /*0028*/ 	.word	index@(triton_poi_fused_convolution_0)
        /*002c*/ 	.word	0x00000000
.L_7:


//--------------------- .nv.info.triton_poi_fused_convolution_0 --------------------------
	.section	.nv.info.triton_poi_fused_convolution_0,"",@"SHT_CUDA_INFO"
	.sectionflags	@""
	.align	4


	//----- nvinfo : EIATTR_CUDA_API_VERSION
	.align		4
        /*0000*/ 	.byte	0x04, 0x37
        /*0002*/ 	.short	(.L_9 - .L_8)
.L_8:
        /*0004*/ 	.word	0x0000007c


	//----- nvinfo : EIATTR_KPARAM_INFO
	.align		4
.L_9:
        /*0008*/ 	.byte	0x04, 0x17
        /*000a*/ 	.short	(.L_11 - .L_10)
.L_10:
        /*000c*/ 	.word	0x00000000
        /*0010*/ 	.short	0x0002
        /*0012*/ 	.short	0x0010
        /*0014*/ 	.byte	0x00, 0xf0, 0x11, 0x00


	//----- nvinfo : EIATTR_KPARAM_INFO
	.align		4
.L_11:
        /*0018*/ 	.byte	0x04, 0x17
        /*001a*/ 	.short	(.L_13 - .L_12)
.L_12:
        /*001c*/ 	.word	0x00000000
        /*0020*/ 	.short	0x0001
        /*0022*/ 	.short	0x0008
        /*0024*/ 	.byte	0x00, 0xf4, 0x21, 0x00


	//----- nvinfo : EIATTR_KPARAM_INFO
	.align		4
.L_13:
        /*0028*/ 	.byte	0x04, 0x17
        /*002a*/ 	.short	(.L_15 - .L_14)
.L_14:
        /*002c*/ 	.word	0x00000000
        /*0030*/ 	.short	0x0000
        /*0032*/ 	.short	0x0000
        /*0034*/ 	.byte	0x00, 0xf4, 0x21, 0x00


	//----- nvinfo : EIATTR_SPARSE_MMA_MASK
	.align		4
.L_15:
        /*0038*/ 	.byte	0x03, 0x50
        /*003a*/ 	.short	0x0000


	//----- nvinfo : EIATTR_MAXREG_COUNT
	.align		4
        /*003c*/ 	.byte	0x03, 0x1b
        /*003e*/ 	.short	0x00ff


	//----- nvinfo : EIATTR_EXIT_INSTR_OFFSETS
	.align		4
        /*0040*/ 	.byte	0x04, 0x1c
        /*0042*/ 	.short	(.L_17 - .L_16)


	//   ....[0]....
.L_16:
        /*0044*/ 	.word	0x00000160


	//   ....[1]....
        /*0048*/ 	.word	0x00000180


	//----- nvinfo : EIATTR_REQNTID
	.align		4
.L_17:
        /*004c*/ 	.byte	0x04, 0x10
        /*004e*/ 	.short	(.L_19 - .L_18)
.L_18:
        /*0050*/ 	.word	0x00000080
        /*0054*/ 	.word	0x00000001
        /*0058*/ 	.word	0x00000001


	//----- nvinfo : EIATTR_CBANK_PARAM_SIZE
	.align		4
.L_19:
        /*005c*/ 	.byte	0x03, 0x19
        /*005e*/ 	.short	0x0014


	//----- nvinfo : EIATTR_PARAM_CBANK
	.align		4
        /*0060*/ 	.byte	0x04, 0x0a
        /*0062*/ 	.short	(.L_21 - .L_20)
	.align		4
.L_20:
        /*0064*/ 	.word	index@(.nv.constant0.triton_poi_fused_convolution_0)
        /*0068*/ 	.short	0x0210
        /*006a*/ 	.short	0x0014


	//----- nvinfo : EIATTR_SW_WAR
	.align		4
.L_21:
        /*006c*/ 	.byte	0x04, 0x36
        /*006e*/ 	.short	(.L_23 - .L_22)
.L_22:
        /*0070*/ 	.word	0x00000008
.L_23:


//--------------------- .nv.callgraph             --------------------------
	.section	.nv.callgraph,"",@"SHT_CUDA_CALLGRAPH"
	.align	4
	.sectionentsize	8
	.align		4
        /*0000*/ 	.word	0x00000000
	.align		4
        /*0004*/ 	.word	0xffffffff
	.align		4
        /*0008*/ 	.word	0x00000000
	.align		4
        /*000c*/ 	.word	0xfffffffe
	.align		4
        /*0010*/ 	.word	0x00000000
	.align		4
        /*0014*/ 	.word	0xfffffffd
	.align		4
        /*0018*/ 	.word	0x00000000
	.align		4
        /*001c*/ 	.word	0xfffffffc


//--------------------- .text.triton_poi_fused_convolution_0 --------------------------
	.section	.text.triton_poi_fused_convolution_0,"ax",@progbits
	.align	128
        .global         triton_poi_fused_convolution_0
        .type           triton_poi_fused_convolution_0,@function
        .size           triton_poi_fused_convolution_0,(.L_x_1 - triton_poi_fused_convolution_0)
        .other          triton_poi_fused_convolution_0,@"STO_CUDA_ENTRY STV_DEFAULT"
triton_poi_fused_convolution_0:
.text.triton_poi_fused_convolution_0:
[----:B------:R-:W0:Y:S02]  /*0000*/  LDC R1, c[0x0][0x28] ;  /* 0x00000a00ff017b82 */ /* 0x000e240000000800 */
[----:B------:R-:W1:Y:S01]  /*0010*/  S2R R0, SR_TID.X ;  /* 0x0000000000007919 */ /* 0x000e620000002100 */
[----:B------:R-:W2:Y:S01]  /*0020*/  LDC.64 R2, c[0x0][0x210] ;  /* 0x00008400ff027b82 */ /* 0x000ea20000000a00 */
[----:B------:R-:W-:Y:S01]  /*0030*/  ULDC.64 UR4, c[0x0][0x208] ;  /* 0x0000820000047ab9 */ /* 0x000fe20000000a00 */
[----:B------:R-:W3:Y:S06]  /*0040*/  S2R R7, SR_CTAID.X ;  /* 0x0000000000077919 */ /* 0x000eec0000002500 */
[----:B------:R-:W4:Y:S01]  /*0050*/  LDC.64 R4, c[0x0][0x218] ;  /* 0x00008600ff047b82 */ /* 0x000f220000000a00 */
[----:B-1----:R-:W-:-:S05]  /*0060*/  LOP3.LUT R0, R0, 0x7f, RZ, 0xc0, !PT ;  /* 0x0000007f00007812 */ /* 0x002fca00078ec0ff */
[----:B---3--:R-:W-:-:S04]  /*0070*/  IMAD R7, R7, 0x80, R0 ;  /* 0x0000008007077824 */ /* 0x008fc800078e0200 */
[C---:B------:R-:W-:Y:S01]  /*0080*/  IMAD.HI R0, R7.reuse, 0x5397829d, RZ ;  /* 0x5397829d07007827 */ /* 0x040fe200078e02ff */
[----:B------:R-:W-:-:S03]  /*0090*/  ISETP.GE.AND P0, PT, R7, 0x310, PT ;  /* 0x000003100700780c */ /* 0x000fc60003f06270 */
[----:B--2---:R-:W-:Y:S01]  /*00a0*/  IMAD.WIDE R2, R7, 0x4, R2 ;  /* 0x0000000407027825 */ /* 0x004fe200078e0202 */
[----:B------:R-:W-:-:S03]  /*00b0*/  SHF.R.U32.HI R9, RZ, 0x1f, R0 ;  /* 0x0000001fff097819 */ /* 0x000fc60000011600 */
[----:B------:R-:W-:Y:S01]  /*00c0*/  IMAD.MOV.U32 R7, RZ, RZ, RZ ;  /* 0x000000ffff077224 */ /* 0x000fe200078e00ff */
[----:B------:R-:W-:-:S04]  /*00d0*/  LEA.HI.SX32 R9, R0, R9, 0x1c ;  /* 0x0000000900097211 */ /* 0x000fc800078fe2ff */
[----:B------:R-:W-:-:S04]  /*00e0*/  LEA.HI R0, R9, R9, RZ, 0x2 ;  /* 0x0000000909007211 */ /* 0x000fc800078f10ff */
[----:B------:R-:W-:-:S05]  /*00f0*/  LOP3.LUT R0, R0, 0xfffffffc, RZ, 0xc0, !PT ;  /* 0xfffffffc00007812 */ /* 0x000fca00078ec0ff */
[----:B------:R-:W-:Y:S01]  /*0100*/  IMAD.IADD R9, R9, 0x1, -R0 ;  /* 0x0000000109097824 */ /* 0x000fe200078e0a00 */
[----:B------:R-:W-:-:S03]  /*0110*/  HFMA2.MMA R0, -RZ, RZ, 0, 0 ;  /* 0x00000000ff007435 */ /* 0x000fc600000001ff */
[----:B----4-:R-:W-:-:S05]  /*0120*/  IMAD.WIDE R4, R9, 0x4, R4 ;  /* 0x0000000409047825 */ /* 0x010fca00078e0204 */
[----:B------:R-:W2:Y:S04]  /*0130*/  @!P0 LDG.E.EL R7, desc[UR4][R4.64] ;  /* 0x0000000404078981 */ /* 0x000ea8000c2e1900 */
[----:B------:R-:W2:Y:S02]  /*0140*/  @!P0 LDG.E R0, desc[UR4][R2.64] ;  /* 0x0000000402008981 */ /* 0x000ea4000c1e1900 */
[----:B--2---:R-:W-:Y:S01]  /*0150*/  FADD R7, R7, R0 ;  /* 0x0000000007077221 */ /* 0x004fe20000000000 */
[----:B------:R-:W-:Y:S06]  /*0160*/  @P0 EXIT ;  /* 0x000000000000094d */ /* 0x000fec0003800000 */
[----:B------:R-:W-:Y:S01]  /*0170*/  STG.E desc[UR4][R2.64], R7 ;  /* 0x0000000702007986 */ /* 0x000fe2000c101904 */
[----:B------:R-:W-:Y:S05]  /*0180*/  EXIT ;  /* 0x000000000000794d */ /* 0x000fea0003800000 */
.L_x_0:
[----:B------:R-:W-:-:S00]  /*0190*/  BRA `(.L_x_0) ;  /* 0xfffffffc00fc7947 */ /* 0x000fc0000383ffff */
[----:B------:R-:W-:-:S00]  /*01a0*/  NOP ;  /* 0x0000000000007918 */ /* 0x000fc00000000000 */
        /* <DEDUP_REMOVED lines=13> */
.L_x_1:


//--------------------- .nv.constant0.triton_poi_fused_convolution_0 --------------------------
	.section	.nv.constant0.triton_poi_fused_convolution_0,"a",@progbits
	.sectionflags	@""
	.align	4
.nv.constant0.triton_poi_fused_convolution_0:
	.zero		548
